//
// Generated by NVIDIA NVVM Compiler
//
// Compiler Build ID: CL-36424714
// Cuda compilation tools, release 13.0, V13.0.88
// Based on NVVM 20.0.0
//

.version 9.0
.target sm_100
.address_size 64

	// .globl	_Z21sortSmallArraysKernelPiii

.visible .entry _Z21sortSmallArraysKernelPiii(
	.param .u64 .ptr .align 1 _Z21sortSmallArraysKernelPiii_param_0,
	.param .u32 _Z21sortSmallArraysKernelPiii_param_1,
	.param .u32 _Z21sortSmallArraysKernelPiii_param_2
)
{
	.reg .pred 	%p<9>;
	.reg .b32 	%r<21>;
	.reg .b64 	%rd<9>;

	ld.param.u64 	%rd3, [_Z21sortSmallArraysKernelPiii_param_0];
	ld.param.u32 	%r12, [_Z21sortSmallArraysKernelPiii_param_1];
	ld.param.u32 	%r13, [_Z21sortSmallArraysKernelPiii_param_2];
	cvta.to.global.u64 	%rd1, %rd3;
	mov.u32 	%r14, %ctaid.x;
	mul.lo.s32 	%r1, %r13, %r14;
	setp.ge.s32 	%p1, %r1, %r12;
	@%p1 bra 	$L__BB0_7;
	add.s32 	%r15, %r1, %r13;
	min.s32 	%r2, %r15, %r12;
	mov.u32 	%r16, %tid.x;
	setp.ne.s32 	%p2, %r16, 0;
	add.s32 	%r17, %r1, 1;
	setp.ge.s32 	%p3, %r17, %r2;
	or.pred  	%p4, %p2, %p3;
	@%p4 bra 	$L__BB0_7;
	mov.u32 	%r18, %r1;
$L__BB0_3:
	mov.u32 	%r20, %r18;
	mov.u32 	%r18, %r17;
	mul.wide.s32 	%rd4, %r18, 4;
	add.s64 	%rd5, %rd1, %rd4;
	ld.global.u32 	%r6, [%rd5];
	setp.lt.s32 	%p5, %r20, %r1;
	@%p5 bra 	$L__BB0_6;
$L__BB0_4:
	mul.wide.s32 	%rd6, %r20, 4;
	add.s64 	%rd2, %rd1, %rd6;
	ld.global.u32 	%r8, [%rd2];
	setp.le.s32 	%p6, %r8, %r6;
	@%p6 bra 	$L__BB0_6;
	st.global.u32 	[%rd2+4], %r8;
	add.s32 	%r9, %r20, -1;
	setp.gt.s32 	%p7, %r20, %r1;
	mov.u32 	%r20, %r9;
	@%p7 bra 	$L__BB0_4;
$L__BB0_6:
	mul.wide.s32 	%rd7, %r20, 4;
	add.s64 	%rd8, %rd1, %rd7;
	st.global.u32 	[%rd8+4], %r6;
	add.s32 	%r17, %r18, 1;
	setp.ne.s32 	%p8, %r17, %r2;
	@%p8 bra 	$L__BB0_3;
$L__BB0_7:
	ret;

}
	// .globl	_Z11mergeKernelPiS_ii
.visible .entry _Z11mergeKernelPiS_ii(
	.param .u64 .ptr .align 1 _Z11mergeKernelPiS_ii_param_0,
	.param .u64 .ptr .align 1 _Z11mergeKernelPiS_ii_param_1,
	.param .u32 _Z11mergeKernelPiS_ii_param_2,
	.param .u32 _Z11mergeKernelPiS_ii_param_3
)
{
	.reg .pred 	%p<20>;
	.reg .b32 	%r<98>;
	.reg .b64 	%rd<33>;

	ld.param.u64 	%rd7, [_Z11mergeKernelPiS_ii_param_0];
	ld.param.u64 	%rd8, [_Z11mergeKernelPiS_ii_param_1];
	ld.param.u32 	%r54, [_Z11mergeKernelPiS_ii_param_2];
	ld.param.u32 	%r55, [_Z11mergeKernelPiS_ii_param_3];
	cvta.to.global.u64 	%rd1, %rd8;
	cvta.to.global.u64 	%rd2, %rd7;
	mov.u32 	%r56, %ctaid.x;
	mul.lo.s32 	%r57, %r56, %r55;
	shl.b32 	%r75, %r57, 1;
	add.s32 	%r2, %r75, %r55;
	setp.ge.s32 	%p1, %r75, %r54;
	@%p1 bra 	$L__BB1_17;
	min.s32 	%r3, %r2, %r54;
	add.s32 	%r58, %r2, %r55;
	min.s32 	%r4, %r58, %r54;
	mov.u32 	%r59, %tid.x;
	setp.ne.s32 	%p2, %r59, 0;
	@%p2 bra 	$L__BB1_17;
	setp.ge.s32 	%p3, %r75, %r3;
	setp.ge.s32 	%p4, %r2, %r4;
	or.pred  	%p5, %p3, %p4;
	mov.u32 	%r76, %r3;
	mov.u32 	%r86, %r75;
	@%p5 bra 	$L__BB1_3;
	bra.uni 	$L__BB1_18;
$L__BB1_3:
	setp.ge.s32 	%p10, %r75, %r3;
	@%p10 bra 	$L__BB1_10;
	sub.s32 	%r61, %r3, %r75;
	and.b32  	%r8, %r61, 3;
	setp.eq.s32 	%p11, %r8, 0;
	mov.u32 	%r82, %r75;
	@%p11 bra 	$L__BB1_7;
	neg.s32 	%r78, %r8;
	mov.u32 	%r82, %r75;
$L__BB1_6:
	.pragma "nounroll";
	mul.wide.s32 	%rd17, %r86, 4;
	add.s64 	%rd18, %rd1, %rd17;
	mul.wide.s32 	%rd19, %r82, 4;
	add.s64 	%rd20, %rd2, %rd19;
	ld.global.u32 	%r62, [%rd20];
	st.global.u32 	[%rd18], %r62;
	add.s32 	%r82, %r82, 1;
	add.s32 	%r86, %r86, 1;
	add.s32 	%r78, %r78, 1;
	setp.ne.s32 	%p12, %r78, 0;
	@%p12 bra 	$L__BB1_6;
$L__BB1_7:
	sub.s32 	%r63, %r75, %r3;
	setp.gt.u32 	%p13, %r63, -4;
	@%p13 bra 	$L__BB1_10;
	add.s64 	%rd3, %rd2, 8;
	sub.s32 	%r92, %r82, %r3;
	add.s64 	%rd4, %rd1, 8;
$L__BB1_9:
	mul.wide.s32 	%rd21, %r82, 4;
	add.s64 	%rd22, %rd3, %rd21;
	mul.wide.s32 	%rd23, %r86, 4;
	add.s64 	%rd24, %rd4, %rd23;
	ld.global.u32 	%r64, [%rd22+-8];
	st.global.u32 	[%rd24+-8], %r64;
	ld.global.u32 	%r65, [%rd22+-4];
	st.global.u32 	[%rd24+-4], %r65;
	ld.global.u32 	%r66, [%rd22];
	st.global.u32 	[%rd24], %r66;
	ld.global.u32 	%r67, [%rd22+4];
	st.global.u32 	[%rd24+4], %r67;
	add.s32 	%r82, %r82, 4;
	add.s32 	%r86, %r86, 4;
	add.s32 	%r92, %r92, 4;
	setp.eq.s32 	%p14, %r92, 0;
	@%p14 bra 	$L__BB1_10;
	bra.uni 	$L__BB1_9;
$L__BB1_10:
	setp.ge.s32 	%p15, %r76, %r4;
	@%p15 bra 	$L__BB1_17;
	sub.s32 	%r68, %r4, %r76;
	and.b32  	%r31, %r68, 3;
	setp.eq.s32 	%p16, %r31, 0;
	mov.u32 	%r91, %r76;
	@%p16 bra 	$L__BB1_14;
	neg.s32 	%r87, %r31;
	mov.u32 	%r91, %r76;
$L__BB1_13:
	.pragma "nounroll";
	mul.wide.s32 	%rd25, %r86, 4;
	add.s64 	%rd26, %rd1, %rd25;
	mul.wide.s32 	%rd27, %r91, 4;
	add.s64 	%rd28, %rd2, %rd27;
	ld.global.u32 	%r69, [%rd28];
	st.global.u32 	[%rd26], %r69;
	add.s32 	%r91, %r91, 1;
	add.s32 	%r86, %r86, 1;
	add.s32 	%r87, %r87, 1;
	setp.ne.s32 	%p17, %r87, 0;
	@%p17 bra 	$L__BB1_13;
$L__BB1_14:
	sub.s32 	%r70, %r76, %r4;
	setp.gt.u32 	%p18, %r70, -4;
	@%p18 bra 	$L__BB1_17;
	add.s64 	%rd5, %rd2, 8;
	sub.s32 	%r95, %r91, %r4;
	add.s64 	%rd6, %rd1, 8;
$L__BB1_16:
	mul.wide.s32 	%rd29, %r91, 4;
	add.s64 	%rd30, %rd5, %rd29;
	mul.wide.s32 	%rd31, %r86, 4;
	add.s64 	%rd32, %rd6, %rd31;
	ld.global.u32 	%r71, [%rd30+-8];
	st.global.u32 	[%rd32+-8], %r71;
	ld.global.u32 	%r72, [%rd30+-4];
	st.global.u32 	[%rd32+-4], %r72;
	ld.global.u32 	%r73, [%rd30];
	st.global.u32 	[%rd32], %r73;
	ld.global.u32 	%r74, [%rd30+4];
	st.global.u32 	[%rd32+4], %r74;
	add.s32 	%r91, %r91, 4;
	add.s32 	%r86, %r86, 4;
	add.s32 	%r95, %r95, 4;
	setp.ne.s32 	%p19, %r95, 0;
	@%p19 bra 	$L__BB1_16;
$L__BB1_17:
	ret;
$L__BB1_18:
	mul.wide.s32 	%rd9, %r75, 4;
	add.s64 	%rd10, %rd2, %rd9;
	ld.global.u32 	%r23, [%rd10];
	mul.wide.s32 	%rd11, %r76, 4;
	add.s64 	%rd12, %rd2, %rd11;
	ld.global.u32 	%r24, [%rd12];
	setp.gt.s32 	%p6, %r23, %r24;
	@%p6 bra 	$L__BB1_20;
	mul.wide.s32 	%rd13, %r86, 4;
	add.s64 	%rd14, %rd1, %rd13;
	st.global.u32 	[%rd14], %r23;
	add.s32 	%r75, %r75, 1;
	bra.uni 	$L__BB1_21;
$L__BB1_20:
	mul.wide.s32 	%rd15, %r86, 4;
	add.s64 	%rd16, %rd1, %rd15;
	st.global.u32 	[%rd16], %r24;
	add.s32 	%r76, %r76, 1;
$L__BB1_21:
	add.s32 	%r86, %r86, 1;
	setp.lt.s32 	%p7, %r75, %r3;
	setp.lt.s32 	%p8, %r76, %r4;
	and.pred  	%p9, %p7, %p8;
	@%p9 bra 	$L__BB1_18;
	bra.uni 	$L__BB1_3;

}
	// .globl	_Z10copyKernelPiS_i
.visible .entry _Z10copyKernelPiS_i(
	.param .u64 .ptr .align 1 _Z10copyKernelPiS_i_param_0,
	.param .u64 .ptr .align 1 _Z10copyKernelPiS_i_param_1,
	.param .u32 _Z10copyKernelPiS_i_param_2
)
{
	.reg .pred 	%p<2>;
	.reg .b32 	%r<7>;
	.reg .b64 	%rd<8>;

	ld.param.u64 	%rd1, [_Z10copyKernelPiS_i_param_0];
	ld.param.u64 	%rd2, [_Z10copyKernelPiS_i_param_1];
	ld.param.u32 	%r2, [_Z10copyKernelPiS_i_param_2];
	mov.u32 	%r3, %ctaid.x;
	mov.u32 	%r4, %ntid.x;
	mov.u32 	%r5, %tid.x;
	mad.lo.s32 	%r1, %r3, %r4, %r5;
	setp.ge.s32 	%p1, %r1, %r2;
	@%p1 bra 	$L__BB2_2;
	cvta.to.global.u64 	%rd3, %rd2;
	cvta.to.global.u64 	%rd4, %rd1;
	mul.wide.s32 	%rd5, %r1, 4;
	add.s64 	%rd6, %rd3, %rd5;
	ld.global.u32 	%r6, [%rd6];
	add.s64 	%rd7, %rd4, %rd5;
	st.global.u32 	[%rd7], %r6;
$L__BB2_2:
	ret;

}


// ===== COMPILED SASS (sm_100) =====

	.target	sm_100

	.elftype	@"ET_EXEC"


//--------------------- .note.nv.tkinfo           --------------------------
	.section	.note.nv.tkinfo,"",@"SHT_NOTE"
	.sectionflags	@"SHF_NOTE_NV_TKINFO"
	.tkinfo
        /*0018*/ 	.word	0x00000002
        /*0030*/ 	.string	""
        /*0030*/ 	.string	"ptxas"
        /*0030*/ 	.string	"Cuda compilation tools, release 13.0, V13.0.88"
        /*0030*/ 	.string	"Build cuda_13.0.r13.0/compiler.36424714_0"
        /*0030*/ 	.string	"-arch sm_100 -m 64 "



//--------------------- .note.nv.cuinfo           --------------------------
	.section	.note.nv.cuinfo,"",@"SHT_NOTE"
	.sectionflags	@"SHF_NOTE_NV_CUINFO"
        /*0018*/ 	.short	0x0002
        /*001a*/ 	.short	0x0064
        /*001c*/ 	.short	0x0082
	.zero		2


//--------------------- .nv.info                  --------------------------
	.section	.nv.info,"",@"SHT_CUDA_INFO"
	.align	4


	//----- nvinfo : EIATTR_REGCOUNT
	.align		4
        /*0000*/ 	.byte	0x04, 0x2f
        /*0002*/ 	.short	(.L_1 - .L_0)
	.align		4
.L_0:
        /*0004*/ 	.word	index@(_Z21sortSmallArraysKernelPiii)
        /*0008*/ 	.word	0x00000010


	//----- nvinfo : EIATTR_FRAME_SIZE
	.align		4
.L_1:
        /*000c*/ 	.byte	0x04, 0x11
        /*000e*/ 	.short	(.L_3 - .L_2)
	.align		4
.L_2:
        /*0010*/ 	.word	index@(_Z21sortSmallArraysKernelPiii)
        /*0014*/ 	.word	0x00000000


	//----- nvinfo : EIATTR_REGCOUNT
	.align		4
.L_3:
        /*0018*/ 	.byte	0x04, 0x2f
        /*001a*/ 	.short	(.L_5 - .L_4)
	.align		4
.L_4:
        /*001c*/ 	.word	index@(_Z11mergeKernelPiS_ii)
        /*0020*/ 	.word	0x00000020


	//----- nvinfo : EIATTR_FRAME_SIZE
	.align		4
.L_5:
        /*0024*/ 	.byte	0x04, 0x11
        /*0026*/ 	.short	(.L_7 - .L_6)
	.align		4
.L_6:
        /*0028*/ 	.word	index@(_Z11mergeKernelPiS_ii)
        /*002c*/ 	.word	0x00000000


	//----- nvinfo : EIATTR_REGCOUNT
	.align		4
.L_7:
        /*0030*/ 	.byte	0x04, 0x2f
        /*0032*/ 	.short	(.L_9 - .L_8)
	.align		4
.L_8:
        /*0034*/ 	.word	index@(_Z10copyKernelPiS_i)
        /*0038*/ 	.word	0x0000000a


	//----- nvinfo : EIATTR_FRAME_SIZE
	.align		4
.L_9:
        /*003c*/ 	.byte	0x04, 0x11
        /*003e*/ 	.short	(.L_11 - .L_10)
	.align		4
.L_10:
        /*0040*/ 	.word	index@(_Z10copyKernelPiS_i)
        /*0044*/ 	.word	0x00000000


	//----- nvinfo : EIATTR_MIN_STACK_SIZE
	.align		4
.L_11:
        /*0048*/ 	.byte	0x04, 0x12
        /*004a*/ 	.short	(.L_13 - .L_12)
	.align		4
.L_12:
        /*004c*/ 	.word	index@(_Z10copyKernelPiS_i)
        /*0050*/ 	.word	0x00000000


	//----- nvinfo : EIATTR_MIN_STACK_SIZE
	.align		4
.L_13:
        /*0054*/ 	.byte	0x04, 0x12
        /*0056*/ 	.short	(.L_15 - .L_14)
	.align		4
.L_14:
        /*0058*/ 	.word	index@(_Z11mergeKernelPiS_ii)
        /*005c*/ 	.word	0x00000000


	//----- nvinfo : EIATTR_MIN_STACK_SIZE
	.align		4
.L_15:
        /*0060*/ 	.byte	0x04, 0x12
        /*0062*/ 	.short	(.L_17 - .L_16)
	.align		4
.L_16:
        /*0064*/ 	.word	index@(_Z21sortSmallArraysKernelPiii)
        /*0068*/ 	.word	0x00000000
.L_17:


//--------------------- .nv.compat                --------------------------
	.section	.nv.compat,"",@"SHT_CUDA_COMPAT_INFO"
	.align	4
        /*0000*/ 	.byte	0x02, 0x09, 0x00, 0x00, 0x02, 0x02, 0x01, 0x00, 0x02, 0x05, 0x05, 0x00, 0x03, 0x07, 0x01, 0x01
        /*0010*/ 	.byte	0x02, 0x03, 0x00, 0x00, 0x02, 0x06, 0x01, 0x00, 0x04, 0x0b, 0x08, 0x00, 0x09, 0x00, 0x00, 0x00
        /*0020*/ 	.byte	0x00, 0x00, 0x00, 0x00


//--------------------- .nv.info._Z10copyKernelPiS_i --------------------------
	.section	.nv.info._Z10copyKernelPiS_i,"",@"SHT_CUDA_INFO"
	.sectionflags	@""
	.align	4


	//----- nvinfo : EIATTR_CUDA_API_VERSION
	.align		4
        /*0000*/ 	.byte	0x04, 0x37
        /*0002*/ 	.short	(.L_19 - .L_18)
.L_18:
        /*0004*/ 	.word	0x00000082


	//----- nvinfo : EIATTR_KPARAM_INFO
	.align		4
.L_19:
        /*0008*/ 	.byte	0x04, 0x17
        /*000a*/ 	.short	(.L_21 - .L_20)
.L_20:
        /*000c*/ 	.word	0x00000000
        /*0010*/ 	.short	0x0002
        /*0012*/ 	.short	0x0010
        /*0014*/ 	.byte	0x00, 0xf0, 0x11, 0x00


	//----- nvinfo : EIATTR_KPARAM_INFO
	.align		4
.L_21:
        /*0018*/ 	.byte	0x04, 0x17
        /*001a*/ 	.short	(.L_23 - .L_22)
.L_22:
        /*001c*/ 	.word	0x00000000
        /*0020*/ 	.short	0x0001
        /*0022*/ 	.short	0x0008
        /*0024*/ 	.byte	0x00, 0xf5, 0x21, 0x00


	//----- nvinfo : EIATTR_KPARAM_INFO
	.align		4
.L_23:
        /*0028*/ 	.byte	0x04, 0x17
        /*002a*/ 	.short	(.L_25 - .L_24)
.L_24:
        /*002c*/ 	.word	0x00000000
        /*0030*/ 	.short	0x0000
        /*0032*/ 	.short	0x0000
        /*0034*/ 	.byte	0x00, 0xf5, 0x21, 0x00


	//----- nvinfo : EIATTR_SPARSE_MMA_MASK
	.align		4
.L_25:
        /*0038*/ 	.byte	0x03, 0x50
        /*003a*/ 	.short	0x0000


	//----- nvinfo : EIATTR_MAXREG_COUNT
	.align		4
        /*003c*/ 	.byte	0x03, 0x1b
        /*003e*/ 	.short	0x00ff


	//----- nvinfo : EIATTR_MERCURY_ISA_VERSION
	.align		4
        /*0040*/ 	.byte	0x03, 0x5f
        /*0042*/ 	.short	0x0101


	//----- nvinfo : EIATTR_VRC_CTA_INIT_COUNT
	.align		4
        /*0044*/ 	.byte	0x02, 0x4a
	.zero		1
	.zero		1


	//----- nvinfo : EIATTR_EXIT_INSTR_OFFSETS
	.align		4
        /*0048*/ 	.byte	0x04, 0x1c
        /*004a*/ 	.short	(.L_27 - .L_26)


	//   ....[0]....
.L_26:
        /*004c*/ 	.word	0x00000070


	//   ....[1]....
        /*0050*/ 	.word	0x000000f0


	//----- nvinfo : EIATTR_CBANK_PARAM_SIZE
	.align		4
.L_27:
        /*0054*/ 	.byte	0x03, 0x19
        /*0056*/ 	.short	0x0014


	//----- nvinfo : EIATTR_PARAM_CBANK
	.align		4
        /*0058*/ 	.byte	0x04, 0x0a
        /*005a*/ 	.short	(.L_29 - .L_28)
	.align		4
.L_28:
        /*005c*/ 	.word	index@(.nv.constant0._Z10copyKernelPiS_i)
        /*0060*/ 	.short	0x0380
        /*0062*/ 	.short	0x0014


	//----- nvinfo : EIATTR_SW_WAR
	.align		4
.L_29:
        /*0064*/ 	.byte	0x04, 0x36
        /*0066*/ 	.short	(.L_31 - .L_30)
.L_30:
        /*0068*/ 	.word	0x00000008
.L_31:


//--------------------- .nv.info._Z11mergeKernelPiS_ii --------------------------
	.section	.nv.info._Z11mergeKernelPiS_ii,"",@"SHT_CUDA_INFO"
	.sectionflags	@""
	.align	4


	//----- nvinfo : EIATTR_CUDA_API_VERSION
	.align		4
        /*0000*/ 	.byte	0x04, 0x37
        /*0002*/ 	.short	(.L_33 - .L_32)
.L_32:
        /*0004*/ 	.word	0x00000082


	//----- nvinfo : EIATTR_KPARAM_INFO
	.align		4
.L_33:
        /*0008*/ 	.byte	0x04, 0x17
        /*000a*/ 	.short	(.L_35 - .L_34)
.L_34:
        /*000c*/ 	.word	0x00000000
        /*0010*/ 	.short	0x0003
        /*0012*/ 	.short	0x0014
        /*0014*/ 	.byte	0x00, 0xf0, 0x11, 0x00


	//----- nvinfo : EIATTR_KPARAM_INFO
	.align		4
.L_35:
        /*0018*/ 	.byte	0x04, 0x17
        /*001a*/ 	.short	(.L_37 - .L_36)
.L_36:
        /*001c*/ 	.word	0x00000000
        /*0020*/ 	.short	0x0002
        /*0022*/ 	.short	0x0010
        /*0024*/ 	.byte	0x00, 0xf0, 0x11, 0x00


	//----- nvinfo : EIATTR_KPARAM_INFO
	.align		4
.L_37:
        /*0028*/ 	.byte	0x04, 0x17
        /*002a*/ 	.short	(.L_39 - .L_38)
.L_38:
        /*002c*/ 	.word	0x00000000
        /*0030*/ 	.short	0x0001
        /*0032*/ 	.short	0x0008
        /*0034*/ 	.byte	0x00, 0xf5, 0x21, 0x00


	//----- nvinfo : EIATTR_KPARAM_INFO
	.align		4
.L_39:
        /*0038*/ 	.byte	0x04, 0x17
        /*003a*/ 	.short	(.L_41 - .L_40)
.L_40:
        /*003c*/ 	.word	0x00000000
        /*0040*/ 	.short	0x0000
        /*0042*/ 	.short	0x0000
        /*0044*/ 	.byte	0x00, 0xf5, 0x21, 0x00


	//----- nvinfo : EIATTR_SPARSE_MMA_MASK
	.align		4
.L_41:
        /*0048*/ 	.byte	0x03, 0x50
        /*004a*/ 	.short	0x0000


	//----- nvinfo : EIATTR_MAXREG_COUNT
	.align		4
        /*004c*/ 	.byte	0x03, 0x1b
        /*004e*/ 	.short	0x00ff


	//----- nvinfo : EIATTR_MERCURY_ISA_VERSION
	.align		4
        /*0050*/ 	.byte	0x03, 0x5f
        /*0052*/ 	.short	0x0101


	//----- nvinfo : EIATTR_VRC_CTA_INIT_COUNT
	.align		4
        /*0054*/ 	.byte	0x02, 0x4a
	.zero		1
	.zero		1


	//----- nvinfo : EIATTR_EXIT_INSTR_OFFSETS
	.align		4
        /*0058*/ 	.byte	0x04, 0x1c
        /*005a*/ 	.short	(.L_43 - .L_42)


	//   ....[0]....
.L_42:
        /*005c*/ 	.word	0x00000060


	//   ....[1]....
        /*0060*/ 	.word	0x000000c0


	//   ....[2]....
        /*0064*/ 	.word	0x00000aa0


	//   ....[3]....
        /*0068*/ 	.word	0x00000bc0


	//   ....[4]....
        /*006c*/ 	.word	0x000011c0


	//   ....[5]....
        /*0070*/ 	.word	0x000012c0


	//----- nvinfo : EIATTR_CBANK_PARAM_SIZE
	.align		4
.L_43:
        /*0074*/ 	.byte	0x03, 0x19
        /*0076*/ 	.short	0x0018


	//----- nvinfo : EIATTR_PARAM_CBANK
	.align		4
        /*0078*/ 	.byte	0x04, 0x0a
        /*007a*/ 	.short	(.L_45 - .L_44)
	.align		4
.L_44:
        /*007c*/ 	.word	index@(.nv.constant0._Z11mergeKernelPiS_ii)
        /*0080*/ 	.short	0x0380
        /*0082*/ 	.short	0x0018


	//----- nvinfo : EIATTR_SW_WAR
	.align		4
.L_45:
        /*0084*/ 	.byte	0x04, 0x36
        /*0086*/ 	.short	(.L_47 - .L_46)
.L_46:
        /*0088*/ 	.word	0x00000008
.L_47:


//--------------------- .nv.info._Z21sortSmallArraysKernelPiii --------------------------
	.section	.nv.info._Z21sortSmallArraysKernelPiii,"",@"SHT_CUDA_INFO"
	.sectionflags	@""
	.align	4


	//----- nvinfo : EIATTR_CUDA_API_VERSION
	.align		4
        /*0000*/ 	.byte	0x04, 0x37
        /*0002*/ 	.short	(.L_49 - .L_48)
.L_48:
        /*0004*/ 	.word	0x00000082


	//----- nvinfo : EIATTR_KPARAM_INFO
	.align		4
.L_49:
        /*0008*/ 	.byte	0x04, 0x17
        /*000a*/ 	.short	(.L_51 - .L_50)
.L_50:
        /*000c*/ 	.word	0x00000000
        /*0010*/ 	.short	0x0002
        /*0012*/ 	.short	0x000c
        /*0014*/ 	.byte	0x00, 0xf0, 0x11, 0x00


	//----- nvinfo : EIATTR_KPARAM_INFO
	.align		4
.L_51:
        /*0018*/ 	.byte	0x04, 0x17
        /*001a*/ 	.short	(.L_53 - .L_52)
.L_52:
        /*001c*/ 	.word	0x00000000
        /*0020*/ 	.short	0x0001
        /*0022*/ 	.short	0x0008
        /*0024*/ 	.byte	0x00, 0xf0, 0x11, 0x00


	//----- nvinfo : EIATTR_KPARAM_INFO
	.align		4
.L_53:
        /*0028*/ 	.byte	0x04, 0x17
        /*002a*/ 	.short	(.L_55 - .L_54)
.L_54:
        /*002c*/ 	.word	0x00000000
        /*0030*/ 	.short	0x0000
        /*0032*/ 	.short	0x0000
        /*0034*/ 	.byte	0x00, 0xf5, 0x21, 0x00


	//----- nvinfo : EIATTR_SPARSE_MMA_MASK
	.align		4
.L_55:
        /*0038*/ 	.byte	0x03, 0x50
        /*003a*/ 	.short	0x0000


	//----- nvinfo : EIATTR_MAXREG_COUNT
	.align		4
        /*003c*/ 	.byte	0x03, 0x1b
        /*003e*/ 	.short	0x00ff


	//----- nvinfo : EIATTR_MERCURY_ISA_VERSION
	.align		4
        /*0040*/ 	.byte	0x03, 0x5f
        /*0042*/ 	.short	0x0101


	//----- nvinfo : EIATTR_VRC_CTA_INIT_COUNT
	.align		4
        /*0044*/ 	.byte	0x02, 0x4a
	.zero		1
	.zero		1


	//----- nvinfo : EIATTR_EXIT_INSTR_OFFSETS
	.align		4
        /*0048*/ 	.byte	0x04, 0x1c
        /*004a*/ 	.short	(.L_57 - .L_56)


	//   ....[0]....
.L_56:
        /*004c*/ 	.word	0x00000050


	//   ....[1]....
        /*0050*/ 	.word	0x000000b0


	//   ....[2]....
        /*0054*/ 	.word	0x00000240


	//----- nvinfo : EIATTR_CBANK_PARAM_SIZE
	.align		4
.L_57:
        /*0058*/ 	.byte	0x03, 0x19
        /*005a*/ 	.short	0x0010


	//----- nvinfo : EIATTR_PARAM_CBANK
	.align		4
        /*005c*/ 	.byte	0x04, 0x0a
        /*005e*/ 	.short	(.L_59 - .L_58)
	.align		4
.L_58:
        /*0060*/ 	.word	index@(.nv.constant0._Z21sortSmallArraysKernelPiii)
        /*0064*/ 	.short	0x0380
        /*0066*/ 	.short	0x0010


	//----- nvinfo : EIATTR_SW_WAR
	.align		4
.L_59:
        /*0068*/ 	.byte	0x04, 0x36
        /*006a*/ 	.short	(.L_61 - .L_60)
.L_60:
        /*006c*/ 	.word	0x00000008
.L_61:


//--------------------- .nv.callgraph             --------------------------
	.section	.nv.callgraph,"",@"SHT_CUDA_CALLGRAPH"
	.align	4
	.sectionentsize	8
	.align		4
        /*0000*/ 	.word	0x00000000
	.align		4
        /*0004*/ 	.word	0xffffffff
	.align		4
        /*0008*/ 	.word	0x00000000
	.align		4
        /*000c*/ 	.word	0xfffffffe
	.align		4
        /*0010*/ 	.word	0x00000000
	.align		4
        /*0014*/ 	.word	0xfffffffd
	.align		4
        /*0018*/ 	.word	0x00000000
	.align		4
        /*001c*/ 	.word	0xfffffffc


//--------------------- .text._Z10copyKernelPiS_i --------------------------
	.section	.text._Z10copyKernelPiS_i,"ax",@progbits
	.align	128
        .global         _Z10copyKernelPiS_i
        .type           _Z10copyKernelPiS_i,@function
        .size           _Z10copyKernelPiS_i,(.L_x_21 - _Z10copyKernelPiS_i)
        .other          _Z10copyKernelPiS_i,@"STO_CUDA_ENTRY STV_DEFAULT"
_Z10copyKernelPiS_i:
.text._Z10copyKernelPiS_i:
[----:B------:R-:W-:Y:S01]  /*0000*/  LDC R1, c[0x0][0x37c] ;  /* 0x0000df00ff017b82 */ /* 0x000fe20000000800 */
[----:B------:R-:W0:Y:S07]  /*0010*/  S2R R0, SR_TID.X ;  /* 0x0000000000007919 */ /* 0x000e2e0000002100 */
[----:B------:R-:W0:Y:S01]  /*0020*/  S2UR UR4, SR_CTAID.X ;  /* 0x00000000000479c3 */ /* 0x000e220000002500 */
[----:B------:R-:W1:Y:S07]  /*0030*/  LDCU UR5, c[0x0][0x390] ;  /* 0x00007200ff0577ac */ /* 0x000e6e0008000800 */
[----:B------:R-:W0:Y:S02]  /*0040*/  LDC R7, c[0x0][0x360] ;  /* 0x0000d800ff077b82 */ /* 0x000e240000000800 */
[----:B0-----:R-:W-:-:S05]  /*0050*/  IMAD R7, R7, UR4, R0 ;  /* 0x0000000407077c24 */ /* 0x001fca000f8e0200 */
[----:B-1----:R-:W-:-:S13]  /*0060*/  ISETP.GE.AND P0, PT, R7, UR5, PT ;  /* 0x0000000507007c0c */ /* 0x002fda000bf06270 */
[----:B------:R-:W-:Y:S05]  /*0070*/  @P0 EXIT ;  /* 0x000000000000094d */ /* 0x000fea0003800000 */
[----:B------:R-:W0:Y:S01]  /*0080*/  LDC.64 R2, c[0x0][0x388] ;  /* 0x0000e200ff027b82 */ /* 0x000e220000000a00 */
[----:B------:R-:W1:Y:S07]  /*0090*/  LDCU.64 UR4, c[0x0][0x358] ;  /* 0x00006b00ff0477ac */ /* 0x000e6e0008000a00 */
[----:B------:R-:W2:Y:S01]  /*00a0*/  LDC.64 R4, c[0x0][0x380] ;  /* 0x0000e000ff047b82 */ /* 0x000ea20000000a00 */
[----:B0-----:R-:W-:-:S06]  /*00b0*/  IMAD.WIDE R2, R7, 0x4, R2 ;  /* 0x0000000407027825 */ /* 0x001fcc00078e0202 */
[----:B-1----:R-:W3:Y:S01]  /*00c0*/  LDG.E R3, desc[UR4][R2.64] ;  /* 0x0000000402037981 */ /* 0x002ee2000c1e1900 */
[----:B--2---:R-:W-:-:S05]  /*00d0*/  IMAD.WIDE R4, R7, 0x4, R4 ;  /* 0x0000000407047825 */ /* 0x004fca00078e0204 */
[----:B---3--:R-:W-:Y:S01]  /*00e0*/  STG.E desc[UR4][R4.64], R3 ;  /* 0x0000000304007986 */ /* 0x008fe2000c101904 */
[----:B------:R-:W-:Y:S05]  /*00f0*/  EXIT ;  /* 0x000000000000794d */ /* 0x000fea0003800000 */
.L_x_0:
[----:B------:R-:W-:-:S00]  /*0100*/  BRA `(.L_x_0) ;  /* 0xfffffffc00fc7947 */ /* 0x000fc0000383ffff */
[----:B------:R-:W-:-:S00]  /*0110*/  NOP ;  /* 0x0000000000007918 */ /* 0x000fc00000000000 */
        /* <DEDUP_REMOVED lines=14> */
.L_x_21:


//--------------------- .text._Z11mergeKernelPiS_ii --------------------------
	.section	.text._Z11mergeKernelPiS_ii,"ax",@progbits
	.align	128
        .global         _Z11mergeKernelPiS_ii
        .type           _Z11mergeKernelPiS_ii,@function
        .size           _Z11mergeKernelPiS_ii,(.L_x_22 - _Z11mergeKernelPiS_ii)
        .other          _Z11mergeKernelPiS_ii,@"STO_CUDA_ENTRY STV_DEFAULT"
_Z11mergeKernelPiS_ii:
.text._Z11mergeKernelPiS_ii:
[----:B------:R-:W-:Y:S08]  /*0000*/  LDC R1, c[0x0][0x37c] ;  /* 0x0000df00ff017b82 */ /* 0x000ff00000000800 */
[----:B------:R-:W0:Y:S08]  /*0010*/  S2UR UR4, SR_CTAID.X ;  /* 0x00000000000479c3 */ /* 0x000e300000002500 */
[----:B------:R-:W0:Y:S02]  /*0020*/  LDC.64 R4, c[0x0][0x390] ;  /* 0x0000e400ff047b82 */ /* 0x000e240000000a00 */
[----:B0-----:R-:W-:-:S04]  /*0030*/  IMAD R0, R5, UR4, RZ ;  /* 0x0000000405007c24 */ /* 0x001fc8000f8e02ff */
[----:B------:R-:W-:-:S05]  /*0040*/  IMAD.SHL.U32 R0, R0, 0x2, RZ ;  /* 0x0000000200007824 */ /* 0x000fca00078e00ff */
[----:B------:R-:W-:-:S13]  /*0050*/  ISETP.GE.AND P0, PT, R0, R4, PT ;  /* 0x000000040000720c */ /* 0x000fda0003f06270 */
[----:B------:R-:W-:Y:S05]  /*0060*/  @P0 EXIT ;  /* 0x000000000000094d */ /* 0x000fea0003800000 */
[----:B------:R-:W0:Y:S01]  /*0070*/  S2R R2, SR_TID.X ;  /* 0x0000000000027919 */ /* 0x000e220000002100 */
[----:B------:R-:W-:Y:S01]  /*0080*/  IMAD.IADD R3, R0, 0x1, R5 ;  /* 0x0000000100037824 */ /* 0x000fe200078e0205 */
[----:B------:R-:W-:-:S04]  /*0090*/  MOV R19, R0 ;  /* 0x0000000000137202 */ /* 0x000fc80000000f00 */
[----:B------:R-:W-:Y:S02]  /*00a0*/  VIADDMNMX R0, R3, R5, R4, PT ;  /* 0x0000000503007246 */ /* 0x000fe40003800104 */
[----:B0-----:R-:W-:-:S13]  /*00b0*/  ISETP.NE.AND P0, PT, R2, RZ, PT ;  /* 0x000000ff0200720c */ /* 0x001fda0003f05270 */
[----:B------:R-:W-:Y:S05]  /*00c0*/  @P0 EXIT ;  /* 0x000000000000094d */ /* 0x000fea0003800000 */
[----:B------:R-:W0:Y:S01]  /*00d0*/  LDC.64 R14, c[0x0][0x380] ;  /* 0x0000e000ff0e7b82 */ /* 0x000e220000000a00 */
[C---:B------:R-:W-:Y:S01]  /*00e0*/  VIMNMX R2, PT, PT, R3.reuse, R4, PT ;  /* 0x0000000403027248 */ /* 0x040fe20003fe0100 */
[----:B------:R-:W1:Y:S01]  /*00f0*/  LDCU.64 UR4, c[0x0][0x358] ;  /* 0x00006b00ff0477ac */ /* 0x000e620008000a00 */
[----:B------:R-:W-:Y:S01]  /*0100*/  ISETP.GE.AND P0, PT, R3, R0, PT ;  /* 0x000000000300720c */ /* 0x000fe20003f06270 */
[----:B------:R-:W-:Y:S01]  /*0110*/  IMAD.MOV.U32 R5, RZ, RZ, R19 ;  /* 0x000000ffff057224 */ /* 0x000fe200078e0013 */
[-C--:B------:R-:W-:Y:S02]  /*0120*/  MOV R11, R2.reuse ;  /* 0x00000002000b7202 */ /* 0x080fe40000000f00 */
[----:B------:R-:W-:Y:S01]  /*0130*/  ISETP.GE.OR P0, PT, R19, R2, P0 ;  /* 0x000000021300720c */ /* 0x000fe20000706670 */
[----:B------:R-:W2:-:S12]  /*0140*/  LDC.64 R16, c[0x0][0x388] ;  /* 0x0000e200ff107b82 */ /* 0x000e980000000a00 */
[----:B-1----:R-:W-:Y:S05]  /*0150*/  @P0 BRA `(.L_x_1) ;  /* 0x0000000000380947 */ /* 0x002fea0003800000 */
.L_x_2:
[----:B0-----:R-:W-:-:S04]  /*0160*/  IMAD.WIDE R6, R19, 0x4, R14 ;  /* 0x0000000413067825 */ /* 0x001fc800078e020e */
[----:B------:R-:W-:Y:S02]  /*0170*/  IMAD.WIDE R8, R11, 0x4, R14 ;  /* 0x000000040b087825 */ /* 0x000fe400078e020e */
[----:B------:R-:W3:Y:S04]  /*0180*/  LDG.E R7, desc[UR4][R6.64] ;  /* 0x0000000406077981 */ /* 0x000ee8000c1e1900 */
[----:B------:R-:W3:Y:S01]  /*0190*/  LDG.E R8, desc[UR4][R8.64] ;  /* 0x0000000408087981 */ /* 0x000ee2000c1e1900 */
[----:B--2---:R-:W-:-:S04]  /*01a0*/  IMAD.WIDE R12, R5, 0x4, R16 ;  /* 0x00000004050c7825 */ /* 0x004fc800078e0210 */
[----:B------:R-:W-:Y:S01]  /*01b0*/  VIADD R5, R5, 0x1 ;  /* 0x0000000105057836 */ /* 0x000fe20000000000 */
[----:B---3--:R-:W-:-:S13]  /*01c0*/  ISETP.GT.AND P0, PT, R7, R8, PT ;  /* 0x000000080700720c */ /* 0x008fda0003f04270 */
[----:B------:R-:W-:Y:S01]  /*01d0*/  @P0 VIADD R11, R11, 0x1 ;  /* 0x000000010b0b0836 */ /* 0x000fe20000000000 */
[----:B------:R-:W-:Y:S01]  /*01e0*/  @!P0 IADD3 R19, PT, PT, R19, 0x1, RZ ;  /* 0x0000000113138810 */ /* 0x000fe20007ffe0ff */
[----:B------:R1:W-:Y:S03]  /*01f0*/  @!P0 STG.E desc[UR4][R12.64], R7 ;  /* 0x000000070c008986 */ /* 0x0003e6000c101904 */
[----:B------:R-:W-:Y:S01]  /*0200*/  ISETP.LT.AND P1, PT, R19, R2, PT ;  /* 0x000000021300720c */ /* 0x000fe20003f21270 */
[----:B------:R1:W-:Y:S01]  /*0210*/  @P0 STG.E desc[UR4][R12.64], R8 ;  /* 0x000000080c000986 */ /* 0x0003e2000c101904 */
[----:B------:R-:W-:-:S13]  /*0220*/  ISETP.GE.AND P0, PT, R11, R0, PT ;  /* 0x000000000b00720c */ /* 0x000fda0003f06270 */
[----:B-1----:R-:W-:Y:S05]  /*0230*/  @!P0 BRA P1, `(.L_x_2) ;  /* 0xfffffffc00c88947 */ /* 0x002fea000083ffff */
.L_x_1:
[----:B------:R-:W-:-:S13]  /*0240*/  ISETP.GE.AND P0, PT, R19, R2, PT ;  /* 0x000000021300720c */ /* 0x000fda0003f06270 */
[----:B------:R-:W-:Y:S05]  /*0250*/  @P0 BRA `(.L_x_3) ;  /* 0x00000008000c0947 */ /* 0x000fea0003800000 */
[-C--:B------:R-:W-:Y:S01]  /*0260*/  IADD3 R3, PT, PT, R2, -R19.reuse, RZ ;  /* 0x8000001302037210 */ /* 0x080fe20007ffe0ff */
[----:B------:R-:W-:Y:S01]  /*0270*/  IMAD.IADD R4, R19, 0x1, -R2 ;  /* 0x0000000113047824 */ /* 0x000fe200078e0a02 */
[----:B------:R-:W-:Y:S02]  /*0280*/  MOV R9, R19 ;  /* 0x0000001300097202 */ /* 0x000fe40000000f00 */
[----:B------:R-:W-:Y:S02]  /*0290*/  LOP3.LUT P0, R3, R3, 0x3, RZ, 0xc0, !PT ;  /* 0x0000000303037812 */ /* 0x000fe4000780c0ff */
[----:B------:R-:W-:-:S11]  /*02a0*/  ISETP.GT.U32.AND P1, PT, R4, -0x4, PT ;  /* 0xfffffffc0400780c */ /* 0x000fd60003f24070 */
[----:B------:R-:W-:Y:S05]  /*02b0*/  @!P0 BRA `(.L_x_4) ;  /* 0x0000000000348947 */ /* 0x000fea0003800000 */
[----:B--2---:R-:W1:Y:S01]  /*02c0*/  LDC.64 R16, c[0x0][0x380] ;  /* 0x0000e000ff107b82 */ /* 0x004e620000000a00 */
[----:B------:R-:W-:Y:S01]  /*02d0*/  IMAD.MOV R3, RZ, RZ, -R3 ;  /* 0x000000ffff037224 */ /* 0x000fe200078e0a03 */
[----:B------:R-:W-:-:S06]  /*02e0*/  MOV R9, R19 ;  /* 0x0000001300097202 */ /* 0x000fcc0000000f00 */
[----:B0-----:R-:W0:Y:S02]  /*02f0*/  LDC.64 R14, c[0x0][0x388] ;  /* 0x0000e200ff0e7b82 */ /* 0x001e240000000a00 */
.L_x_5:
[----:B-1-3--:R-:W-:-:S06]  /*0300*/  IMAD.WIDE R12, R9, 0x4, R16 ;  /* 0x00000004090c7825 */ /* 0x00afcc00078e0210 */
[----:B------:R-:W2:Y:S01]  /*0310*/  LDG.E R13, desc[UR4][R12.64] ;  /* 0x000000040c0d7981 */ /* 0x000ea2000c1e1900 */
[----:B------:R-:W-:Y:S01]  /*0320*/  VIADD R3, R3, 0x1 ;  /* 0x0000000103037836 */ /* 0x000fe20000000000 */
[----:B------:R-:W-:Y:S01]  /*0330*/  IADD3 R9, PT, PT, R9, 0x1, RZ ;  /* 0x0000000109097810 */ /* 0x000fe20007ffe0ff */
[----:B0-----:R-:W-:-:S03]  /*0340*/  IMAD.WIDE R6, R5, 0x4, R14 ;  /* 0x0000000405067825 */ /* 0x001fc600078e020e */
[----:B------:R-:W-:Y:S01]  /*0350*/  ISETP.NE.AND P0, PT, R3, RZ, PT ;  /* 0x000000ff0300720c */ /* 0x000fe20003f05270 */
[----:B------:R-:W-:Y:S01]  /*0360*/  VIADD R5, R5, 0x1 ;  /* 0x0000000105057836 */ /* 0x000fe20000000000 */
[----:B--2---:R3:W-:Y:S11]  /*0370*/  STG.E desc[UR4][R6.64], R13 ;  /* 0x0000000d06007986 */ /* 0x0047f6000c101904 */
[----:B------:R-:W-:Y:S05]  /*0380*/  @P0 BRA `(.L_x_5) ;  /* 0xfffffffc00dc0947 */ /* 0x000fea000383ffff */
.L_x_4:
[----:B------:R-:W-:Y:S05]  /*0390*/  @P1 BRA `(.L_x_3) ;  /* 0x0000000400bc1947 */ /* 0x000fea0003800000 */
[----:B---3--:R-:W1:Y:S01]  /*03a0*/  LDC.64 R6, c[0x0][0x380] ;  /* 0x0000e000ff067b82 */ /* 0x008e620000000a00 */
[----:B------:R-:W-:-:S04]  /*03b0*/  IADD3 R4, PT, PT, -R2, R9, RZ ;  /* 0x0000000902047210 */ /* 0x000fc80007ffe1ff */
[----:B------:R-:W-:-:S03]  /*03c0*/  ISETP.GE.AND P0, PT, R4, RZ, PT ;  /* 0x000000ff0400720c */ /* 0x000fc60003f06270 */
[----:B------:R-:W3:Y:S01]  /*03d0*/  LDC.64 R12, c[0x0][0x388] ;  /* 0x0000e200ff0c7b82 */ /* 0x000ee20000000a00 */
[----:B-1----:R-:W-:-:S05]  /*03e0*/  IADD3 R6, P1, PT, R6, 0x8, RZ ;  /* 0x0000000806067810 */ /* 0x002fca0007f3e0ff */
[----:B------:R-:W-:Y:S01]  /*03f0*/  IMAD.X R7, RZ, RZ, R7, P1 ;  /* 0x000000ffff077224 */ /* 0x000fe200008e0607 */
[----:B---3--:R-:W-:-:S04]  /*0400*/  IADD3 R2, P2, PT, R12, 0x8, RZ ;  /* 0x000000080c027810 */ /* 0x008fc80007f5e0ff */
[----:B------:R-:W-:Y:S01]  /*0410*/  IADD3.X R3, PT, PT, RZ, R13, RZ, P2, !PT ;  /* 0x0000000dff037210 */ /* 0x000fe200017fe4ff */
[----:B------:R-:W-:Y:S08]  /*0420*/  @P0 BRA `(.L_x_6) ;  /* 0x00000004005c0947 */ /* 0x000ff00003800000 */
[----:B------:R-:W-:Y:S01]  /*0430*/  IMAD.MOV R8, RZ, RZ, -R4 ;  /* 0x000000ffff087224 */ /* 0x000fe200078e0a04 */
[----:B------:R-:W-:-:S04]  /*0440*/  PLOP3.LUT P0, PT, PT, PT, PT, 0x80, 0x8 ;  /* 0x000000000008781c */ /* 0x000fc80003f0f070 */
[----:B------:R-:W-:-:S13]  /*0450*/  ISETP.GT.AND P1, PT, R8, 0xc, PT ;  /* 0x0000000c0800780c */ /* 0x000fda0003f24270 */
[----:B------:R-:W-:Y:S05]  /*0460*/  @!P1 BRA `(.L_x_7) ;  /* 0x0000000000d09947 */ /* 0x000fea0003800000 */
[----:B------:R-:W-:-:S13]  /*0470*/  PLOP3.LUT P0, PT, PT, PT, PT, 0x8, 0x80 ;  /* 0x000000000080781c */ /* 0x000fda0003f0e170 */
.L_x_8:
[----:B---3--:R-:W-:-:S05]  /*0480*/  IMAD.WIDE R18, R9, 0x4, R6 ;  /* 0x0000000409127825 */ /* 0x008fca00078e0206 */
[----:B--2---:R-:W2:Y:S01]  /*0490*/  LDG.E R17, desc[UR4][R18.64+-0x8] ;  /* 0xfffff80412117981 */ /* 0x004ea2000c1e1900 */
[----:B------:R-:W-:-:S05]  /*04a0*/  IMAD.WIDE R12, R5, 0x4, R2 ;  /* 0x00000004050c7825 */ /* 0x000fca00078e0202 */
[----:B--2---:R1:W-:Y:S04]  /*04b0*/  STG.E desc[UR4][R12.64+-0x8], R17 ;  /* 0xfffff8110c007986 */ /* 0x0043e8000c101904 */
[----:B------:R-:W2:Y:S04]  /*04c0*/  LDG.E R21, desc[UR4][R18.64+-0x4] ;  /* 0xfffffc0412157981 */ /* 0x000ea8000c1e1900 */
[----:B--2---:R2:W-:Y:S04]  /*04d0*/  STG.E desc[UR4][R12.64+-0x4], R21 ;  /* 0xfffffc150c007986 */ /* 0x0045e8000c101904 */
[----:B------:R-:W3:Y:S01]  /*04e0*/  LDG.E R23, desc[UR4][R18.64] ;  /* 0x0000000412177981 */ /* 0x000ee2000c1e1900 */
[----:B0-----:R-:W-:-:S03]  /*04f0*/  IADD3 R15, PT, PT, R9, 0x4, RZ ;  /* 0x00000004090f7810 */ /* 0x001fc60007ffe0ff */
[----:B---3--:R0:W-:Y:S04]  /*0500*/  STG.E desc[UR4][R12.64], R23 ;  /* 0x000000170c007986 */ /* 0x0081e8000c101904 */
[----:B------:R-:W3:Y:S01]  /*0510*/  LDG.E R25, desc[UR4][R18.64+0x4] ;  /* 0x0000040412197981 */ /* 0x000ee2000c1e1900 */
[----:B------:R-:W-:-:S04]  /*0520*/  IMAD.WIDE R14, R15, 0x4, R6 ;  /* 0x000000040f0e7825 */ /* 0x000fc800078e0206 */
[----:B------:R-:W-:Y:S01]  /*0530*/  VIADD R27, R5, 0x4 ;  /* 0x00000004051b7836 */ /* 0x000fe20000000000 */
[----:B---3--:R3:W-:Y:S04]  /*0540*/  STG.E desc[UR4][R12.64+0x4], R25 ;  /* 0x000004190c007986 */ /* 0x0087e8000c101904 */
[----:B------:R-:W4:Y:S01]  /*0550*/  LDG.E R29, desc[UR4][R14.64+-0x8] ;  /* 0xfffff8040e1d7981 */ /* 0x000f22000c1e1900 */
[----:B-1----:R-:W-:-:S05]  /*0560*/  IMAD.WIDE R16, R27, 0x4, R2 ;  /* 0x000000041b107825 */ /* 0x002fca00078e0202 */
[----:B----4-:R-:W-:Y:S04]  /*0570*/  STG.E desc[UR4][R16.64+-0x8], R29 ;  /* 0xfffff81d10007986 */ /* 0x010fe8000c101904 */
[----:B--2---:R-:W2:Y:S04]  /*0580*/  LDG.E R21, desc[UR4][R14.64+-0x4] ;  /* 0xfffffc040e157981 */ /* 0x004ea8000c1e1900 */
[----:B--2---:R1:W-:Y:S04]  /*0590*/  STG.E desc[UR4][R16.64+-0x4], R21 ;  /* 0xfffffc1510007986 */ /* 0x0043e8000c101904 */
[----:B0-----:R-:W2:Y:S01]  /*05a0*/  LDG.E R23, desc[UR4][R14.64] ;  /* 0x000000040e177981 */ /* 0x001ea2000c1e1900 */
[----:B------:R-:W-:-:S03]  /*05b0*/  IADD3 R19, PT, PT, R9, 0x8, RZ ;  /* 0x0000000809137810 */ /* 0x000fc60007ffe0ff */
[----:B--2---:R0:W-:Y:S04]  /*05c0*/  STG.E desc[UR4][R16.64], R23 ;  /* 0x0000001710007986 */ /* 0x0041e8000c101904 */
[----:B------:R-:W2:Y:S01]  /*05d0*/  LDG.E R27, desc[UR4][R14.64+0x4] ;  /* 0x000004040e1b7981 */ /* 0x000ea2000c1e1900 */
[----:B---3--:R-:W-:-:S04]  /*05e0*/  IMAD.WIDE R12, R19, 0x4, R6 ;  /* 0x00000004130c7825 */ /* 0x008fc800078e0206 */
[----:B------:R-:W-:Y:S01]  /*05f0*/  VIADD R19, R5, 0x8 ;  /* 0x0000000805137836 */ /* 0x000fe20000000000 */
[----:B--2---:R2:W-:Y:S04]  /*0600*/  STG.E desc[UR4][R16.64+0x4], R27 ;  /* 0x0000041b10007986 */ /* 0x0045e8000c101904 */
[----:B------:R-:W3:Y:S01]  /*0610*/  LDG.E R25, desc[UR4][R12.64+-0x8] ;  /* 0xfffff8040c197981 */ /* 0x000ee2000c1e1900 */
[----:B------:R-:W-:-:S05]  /*0620*/  IMAD.WIDE R18, R19, 0x4, R2 ;  /* 0x0000000413127825 */ /* 0x000fca00078e0202 */
[----:B---3--:R-:W-:Y:S04]  /*0630*/  STG.E desc[UR4][R18.64+-0x8], R25 ;  /* 0xfffff81912007986 */ /* 0x008fe8000c101904 */
[----:B-1----:R-:W3:Y:S04]  /*0640*/  LDG.E R21, desc[UR4][R12.64+-0x4] ;  /* 0xfffffc040c157981 */ /* 0x002ee8000c1e1900 */
[----:B---3--:R1:W-:Y:S04]  /*0650*/  STG.E desc[UR4][R18.64+-0x4], R21 ;  /* 0xfffffc1512007986 */ /* 0x0083e8000c101904 */
[----:B0-----:R-:W3:Y:S01]  /*0660*/  LDG.E R23, desc[UR4][R12.64] ;  /* 0x000000040c177981 */ /* 0x001ee2000c1e1900 */
[----:B------:R-:W-:-:S03]  /*0670*/  IADD3 R15, PT, PT, R9, 0xc, RZ ;  /* 0x0000000c090f7810 */ /* 0x000fc60007ffe0ff */
[----:B---3--:R0:W-:Y:S04]  /*0680*/  STG.E desc[UR4][R18.64], R23 ;  /* 0x0000001712007986 */ /* 0x0081e8000c101904 */
[----:B------:R-:W3:Y:S01]  /*0690*/  LDG.E R29, desc[UR4][R12.64+0x4] ;  /* 0x000004040c1d7981 */ /* 0x000ee2000c1e1900 */
[----:B------:R-:W-:-:S04]  /*06a0*/  IMAD.WIDE R14, R15, 0x4, R6 ;  /* 0x000000040f0e7825 */ /* 0x000fc800078e0206 */
[----:B--2---:R-:W-:Y:S01]  /*06b0*/  VIADD R17, R5, 0xc ;  /* 0x0000000c05117836 */ /* 0x004fe20000000000 */
[----:B---3--:R3:W-:Y:S04]  /*06c0*/  STG.E desc[UR4][R18.64+0x4], R29 ;  /* 0x0000041d12007986 */ /* 0x0087e8000c101904 */
[----:B------:R-:W2:Y:S01]  /*06d0*/  LDG.E R27, desc[UR4][R14.64+-0x8] ;  /* 0xfffff8040e1b7981 */ /* 0x000ea2000c1e1900 */
[----:B------:R-:W-:-:S05]  /*06e0*/  IMAD.WIDE R16, R17, 0x4, R2 ;  /* 0x0000000411107825 */ /* 0x000fca00078e0202 */
[----:B--2---:R3:W-:Y:S04]  /*06f0*/  STG.E desc[UR4][R16.64+-0x8], R27 ;  /* 0xfffff81b10007986 */ /* 0x0047e8000c101904 */
[----:B-1----:R-:W2:Y:S04]  /*0700*/  LDG.E R21, desc[UR4][R14.64+-0x4] ;  /* 0xfffffc040e157981 */ /* 0x002ea8000c1e1900 */
[----:B--2---:R3:W-:Y:S04]  /*0710*/  STG.E desc[UR4][R16.64+-0x4], R21 ;  /* 0xfffffc1510007986 */ /* 0x0047e8000c101904 */
[----:B0-----:R-:W2:Y:S01]  /*0720*/  LDG.E R23, desc[UR4][R14.64] ;  /* 0x000000040e177981 */ /* 0x001ea2000c1e1900 */
[----:B------:R-:W-:-:S04]  /*0730*/  IADD3 R4, PT, PT, R4, 0x10, RZ ;  /* 0x0000001004047810 */ /* 0x000fc80007ffe0ff */
[----:B------:R-:W-:Y:S01]  /*0740*/  ISETP.GE.AND P1, PT, R4, -0xc, PT ;  /* 0xfffffff40400780c */ /* 0x000fe20003f26270 */
[----:B--2---:R3:W-:Y:S04]  /*0750*/  STG.E desc[UR4][R16.64], R23 ;  /* 0x0000001710007986 */ /* 0x0047e8000c101904 */
[----:B------:R-:W2:Y:S01]  /*0760*/  LDG.E R13, desc[UR4][R14.64+0x4] ;  /* 0x000004040e0d7981 */ /* 0x000ea2000c1e1900 */
[----:B------:R-:W-:Y:S01]  /*0770*/  VIADD R9, R9, 0x10 ;  /* 0x0000001009097836 */ /* 0x000fe20000000000 */
[----:B------:R-:W-:Y:S02]  /*0780*/  IADD3 R5, PT, PT, R5, 0x10, RZ ;  /* 0x0000001005057810 */ /* 0x000fe40007ffe0ff */
[----:B--2---:R3:W-:Y:S04]  /*0790*/  STG.E desc[UR4][R16.64+0x4], R13 ;  /* 0x0000040d10007986 */ /* 0x0047e8000c101904 */
[----:B------:R-:W-:Y:S05]  /*07a0*/  @!P1 BRA `(.L_x_8) ;  /* 0xfffffffc00349947 */ /* 0x000fea000383ffff */
.L_x_7:
[----:B------:R-:W-:-:S05]  /*07b0*/  IMAD.MOV R8, RZ, RZ, -R4 ;  /* 0x000000ffff087224 */ /* 0x000fca00078e0a04 */
[----:B------:R-:W-:-:S13]  /*07c0*/  ISETP.GT.AND P1, PT, R8, 0x4, PT ;  /* 0x000000040800780c */ /* 0x000fda0003f24270 */
[----:B------:R-:W-:Y:S05]  /*07d0*/  @!P1 BRA `(.L_x_9) ;  /* 0x0000000000689947 */ /* 0x000fea0003800000 */
[----:B--23--:R-:W-:-:S05]  /*07e0*/  IMAD.WIDE R16, R9, 0x4, R6 ;  /* 0x0000000409107825 */ /* 0x00cfca00078e0206 */
[----:B------:R-:W2:Y:S01]  /*07f0*/  LDG.E R19, desc[UR4][R16.64+-0x8] ;  /* 0xfffff80410137981 */ /* 0x000ea2000c1e1900 */
        /* <DEDUP_REMOVED lines=11> */
[----:B------:R-:W3:Y:S01]  /*08b0*/  LDG.E R29, desc[UR4][R14.64+-0x8] ;  /* 0xfffff8040e1d7981 */ /* 0x000ee2000c1e1900 */
[----:B-1----:R-:W-:-:S05]  /*08c0*/  IMAD.WIDE R18, R27, 0x4, R2 ;  /* 0x000000041b127825 */ /* 0x002fca00078e0202 */
[----:B---3--:R4:W-:Y:S04]  /*08d0*/  STG.E desc[UR4][R18.64+-0x8], R29 ;  /* 0xfffff81d12007986 */ /* 0x0089e8000c101904 */
[----:B--2---:R-:W2:Y:S04]  /*08e0*/  LDG.E R21, desc[UR4][R14.64+-0x4] ;  /* 0xfffffc040e157981 */ /* 0x004ea8000c1e1900 */
[----:B--2---:R4:W-:Y:S04]  /*08f0*/  STG.E desc[UR4][R18.64+-0x4], R21 ;  /* 0xfffffc1512007986 */ /* 0x0049e8000c101904 */
[----:B0-----:R-:W2:Y:S04]  /*0900*/  LDG.E R23, desc[UR4][R14.64] ;  /* 0x000000040e177981 */ /* 0x001ea8000c1e1900 */
[----:B--2---:R4:W-:Y:S04]  /*0910*/  STG.E desc[UR4][R18.64], R23 ;  /* 0x0000001712007986 */ /* 0x0049e8000c101904 */
[----:B------:R-:W2:Y:S01]  /*0920*/  LDG.E R17, desc[UR4][R14.64+0x4] ;  /* 0x000004040e117981 */ /* 0x000ea2000c1e1900 */
[----:B------:R-:W-:Y:S01]  /*0930*/  PLOP3.LUT P0, PT, PT, PT, PT, 0x8, 0x80 ;  /* 0x000000000080781c */ /* 0x000fe20003f0e170 */
[----:B------:R-:W-:Y:S01]  /*0940*/  VIADD R9, R9, 0x8 ;  /* 0x0000000809097836 */ /* 0x000fe20000000000 */
[----:B------:R-:W-:-:S02]  /*0950*/  IADD3 R4, PT, PT, R4, 0x8, RZ ;  /* 0x0000000804047810 */ /* 0x000fc40007ffe0ff */
[----:B------:R-:W-:Y:S01]  /*0960*/  IADD3 R5, PT, PT, R5, 0x8, RZ ;  /* 0x0000000805057810 */ /* 0x000fe20007ffe0ff */
[----:B--2---:R4:W-:Y:S08]  /*0970*/  STG.E desc[UR4][R18.64+0x4], R17 ;  /* 0x0000041112007986 */ /* 0x0049f0000c101904 */
.L_x_9:
[----:B------:R-:W-:-:S13]  /*0980*/  ISETP.EQ.AND P1, PT, R4, RZ, PT ;  /* 0x000000ff0400720c */ /* 0x000fda0003f22270 */
[----:B------:R-:W-:Y:S05]  /*0990*/  @!P0 BRA P1, `(.L_x_3) ;  /* 0x00000000003c8947 */ /* 0x000fea0000800000 */
.L_x_6:
[----:B---34-:R-:W-:-:S05]  /*09a0*/  IMAD.WIDE R12, R9, 0x4, R6 ;  /* 0x00000004090c7825 */ /* 0x018fca00078e0206 */
[----:B-12---:R-:W2:Y:S01]  /*09b0*/  LDG.E R17, desc[UR4][R12.64+-0x8] ;  /* 0xfffff8040c117981 */ /* 0x006ea2000c1e1900 */
[----:B0-----:R-:W-:-:S05]  /*09c0*/  IMAD.WIDE R14, R5, 0x4, R2 ;  /* 0x00000004050e7825 */ /* 0x001fca00078e0202 */
[----:B--2---:R1:W-:Y:S04]  /*09d0*/  STG.E desc[UR4][R14.64+-0x8], R17 ;  /* 0xfffff8110e007986 */ /* 0x0043e8000c101904 */
[----:B------:R-:W2:Y:S04]  /*09e0*/  LDG.E R19, desc[UR4][R12.64+-0x4] ;  /* 0xfffffc040c137981 */ /* 0x000ea8000c1e1900 */
[----:B--2---:R1:W-:Y:S04]  /*09f0*/  STG.E desc[UR4][R14.64+-0x4], R19 ;  /* 0xfffffc130e007986 */ /* 0x0043e8000c101904 */
[----:B------:R-:W2:Y:S01]  /*0a00*/  LDG.E R21, desc[UR4][R12.64] ;  /* 0x000000040c157981 */ /* 0x000ea2000c1e1900 */
[----:B------:R-:W-:-:S05]  /*0a10*/  VIADD R4, R4, 0x4 ;  /* 0x0000000404047836 */ /* 0x000fca0000000000 */
[----:B------:R-:W-:Y:S01]  /*0a20*/  ISETP.NE.AND P0, PT, R4, RZ, PT ;  /* 0x000000ff0400720c */ /* 0x000fe20003f05270 */
[----:B--2---:R1:W-:Y:S04]  /*0a30*/  STG.E desc[UR4][R14.64], R21 ;  /* 0x000000150e007986 */ /* 0x0043e8000c101904 */
[----:B------:R-:W2:Y:S01]  /*0a40*/  LDG.E R23, desc[UR4][R12.64+0x4] ;  /* 0x000004040c177981 */ /* 0x000ea2000c1e1900 */
[----:B------:R-:W-:Y:S01]  /*0a50*/  IADD3 R9, PT, PT, R9, 0x4, RZ ;  /* 0x0000000409097810 */ /* 0x000fe20007ffe0ff */
[----:B------:R-:W-:Y:S02]  /*0a60*/  VIADD R5, R5, 0x4 ;  /* 0x0000000405057836 */ /* 0x000fe40000000000 */
[----:B--2---:R1:W-:Y:S04]  /*0a70*/  STG.E desc[UR4][R14.64+0x4], R23 ;  /* 0x000004170e007986 */ /* 0x0043e8000c101904 */
[----:B------:R-:W-:Y:S05]  /*0a80*/  @P0 BRA `(.L_x_6) ;  /* 0xfffffffc00c40947 */ /* 0x000fea000383ffff */
.L_x_3:
[----:B------:R-:W-:-:S13]  /*0a90*/  ISETP.GE.AND P0, PT, R11, R0, PT ;  /* 0x000000000b00720c */ /* 0x000fda0003f06270 */
[----:B------:R-:W-:Y:S05]  /*0aa0*/  @P0 EXIT ;  /* 0x000000000000094d */ /* 0x000fea0003800000 */
[----:B------:R-:W-:Y:S01]  /*0ab0*/  IADD3 R2, PT, PT, R0, -R11, RZ ;  /* 0x8000000b00027210 */ /* 0x000fe20007ffe0ff */
[----:B------:R-:W-:-:S03]  /*0ac0*/  IMAD.IADD R3, R11, 0x1, -R0 ;  /* 0x000000010b037824 */ /* 0x000fc600078e0a00 */
[----:B------:R-:W-:Y:S02]  /*0ad0*/  LOP3.LUT P0, R2, R2, 0x3, RZ, 0xc0, !PT ;  /* 0x0000000302027812 */ /* 0x000fe4000780c0ff */
[----:B------:R-:W-:-:S11]  /*0ae0*/  ISETP.GT.U32.AND P1, PT, R3, -0x4, PT ;  /* 0xfffffffc0300780c */ /* 0x000fd60003f24070 */
[----:B------:R-:W-:Y:S05]  /*0af0*/  @!P0 BRA `(.L_x_10) ;  /* 0x0000000000308947 */ /* 0x000fea0003800000 */
[----:B---34-:R-:W3:Y:S01]  /*0b00*/  LDC.64 R12, c[0x0][0x380] ;  /* 0x0000e000ff0c7b82 */ /* 0x018ee20000000a00 */
[----:B------:R-:W-:-:S07]  /*0b10*/  IADD3 R4, PT, PT, -R2, RZ, RZ ;  /* 0x000000ff02047210 */ /* 0x000fce0007ffe1ff */
[----:B------:R-:W4:Y:S02]  /*0b20*/  LDC.64 R6, c[0x0][0x388] ;  /* 0x0000e200ff067b82 */ /* 0x000f240000000a00 */
.L_x_11:
[----:B---3--:R-:W-:-:S06]  /*0b30*/  IMAD.WIDE R2, R11, 0x4, R12 ;  /* 0x000000040b027825 */ /* 0x008fcc00078e020c */
[----:B------:R-:W3:Y:S01]  /*0b40*/  LDG.E R3, desc[UR4][R2.64] ;  /* 0x0000000402037981 */ /* 0x000ee2000c1e1900 */
[----:B------:R-:W-:Y:S01]  /*0b50*/  VIADD R4, R4, 0x1 ;  /* 0x0000000104047836 */ /* 0x000fe20000000000 */
[----:B------:R-:W-:Y:S01]  /*0b60*/  IADD3 R11, PT, PT, R11, 0x1, RZ ;  /* 0x000000010b0b7810 */ /* 0x000fe20007ffe0ff */
[----:B----4-:R-:W-:-:S03]  /*0b70*/  IMAD.WIDE R8, R5, 0x4, R6 ;  /* 0x0000000405087825 */ /* 0x010fc600078e0206 */
[----:B------:R-:W-:Y:S01]  /*0b80*/  ISETP.NE.AND P0, PT, R4, RZ, PT ;  /* 0x000000ff0400720c */ /* 0x000fe20003f05270 */
[----:B------:R-:W-:Y:S01]  /*0b90*/  VIADD R5, R5, 0x1 ;  /* 0x0000000105057836 */ /* 0x000fe20000000000 */
[----:B---3--:R3:W-:Y:S11]  /*0ba0*/  STG.E desc[UR4][R8.64], R3 ;  /* 0x0000000308007986 */ /* 0x0087f6000c101904 */
[----:B------:R-:W-:Y:S05]  /*0bb0*/  @P0 BRA `(.L_x_11) ;  /* 0xfffffffc00dc0947 */ /* 0x000fea000383ffff */
.L_x_10:
[----:B------:R-:W-:Y:S05]  /*0bc0*/  @P1 EXIT ;  /* 0x000000000000194d */ /* 0x000fea0003800000 */
[----:B---3--:R-:W3:Y:S01]  /*0bd0*/  LDC.64 R6, c[0x0][0x380] ;  /* 0x0000e000ff067b82 */ /* 0x008ee20000000a00 */
[----:B------:R-:W-:-:S04]  /*0be0*/  IADD3 R0, PT, PT, -R0, R11, RZ ;  /* 0x0000000b00007210 */ /* 0x000fc80007ffe1ff */
[----:B------:R-:W-:-:S03]  /*0bf0*/  ISETP.GE.AND P0, PT, R0, RZ, PT ;  /* 0x000000ff0000720c */ /* 0x000fc60003f06270 */
[----:B------:R-:W5:Y:S01]  /*0c00*/  LDC.64 R2, c[0x0][0x388] ;  /* 0x0000e200ff027b82 */ /* 0x000f620000000a00 */
[----:B---3--:R-:W-:-:S05]  /*0c10*/  IADD3 R6, P1, PT, R6, 0x8, RZ ;  /* 0x0000000806067810 */ /* 0x008fca0007f3e0ff */
[----:B------:R-:W-:Y:S01]  /*0c20*/  IMAD.X R7, RZ, RZ, R7, P1 ;  /* 0x000000ffff077224 */ /* 0x000fe200008e0607 */
[----:B-----5:R-:W-:-:S04]  /*0c30*/  IADD3 R2, P2, PT, R2, 0x8, RZ ;  /* 0x0000000802027810 */ /* 0x020fc80007f5e0ff */
[----:B------:R-:W-:Y:S01]  /*0c40*/  IADD3.X R3, PT, PT, RZ, R3, RZ, P2, !PT ;  /* 0x00000003ff037210 */ /* 0x000fe200017fe4ff */
[----:B------:R-:W-:Y:S08]  /*0c50*/  @P0 BRA `(.L_x_12) ;  /* 0x00000004005c0947 */ /* 0x000ff00003800000 */
[----:B------:R-:W-:Y:S01]  /*0c60*/  IMAD.MOV R4, RZ, RZ, -R0 ;  /* 0x000000ffff047224 */ /* 0x000fe200078e0a00 */
[----:B------:R-:W-:-:S04]  /*0c70*/  PLOP3.LUT P0, PT, PT, PT, PT, 0x80, 0x8 ;  /* 0x000000000008781c */ /* 0x000fc80003f0f070 */
[----:B------:R-:W-:-:S13]  /*0c80*/  ISETP.GT.AND P1, PT, R4, 0xc, PT ;  /* 0x0000000c0400780c */ /* 0x000fda0003f24270 */
[----:B------:R-:W-:Y:S05]  /*0c90*/  @!P1 BRA `(.L_x_13) ;  /* 0x0000000000d09947 */ /* 0x000fea0003800000 */
[----:B------:R-:W-:-:S13]  /*0ca0*/  PLOP3.LUT P0, PT, PT, PT, PT, 0x8, 0x80 ;  /* 0x000000000080781c */ /* 0x000fda0003f0e170 */
.L_x_14:
[----:B---3--:R-:W-:-:S05]  /*0cb0*/  IMAD.WIDE R8, R11, 0x4, R6 ;  /* 0x000000040b087825 */ /* 0x008fca00078e0206 */
[----:B-12-4-:R-:W2:Y:S01]  /*0cc0*/  LDG.E R17, desc[UR4][R8.64+-0x8] ;  /* 0xfffff80408117981 */ /* 0x016ea2000c1e1900 */
[----:B0-----:R-:W-:-:S05]  /*0cd0*/  IMAD.WIDE R14, R5, 0x4, R2 ;  /* 0x00000004050e7825 */ /* 0x001fca00078e0202 */
[----:B--2---:R0:W-:Y:S04]  /*0ce0*/  STG.E desc[UR4][R14.64+-0x8], R17 ;  /* 0xfffff8110e007986 */ /* 0x0041e8000c101904 */
[----:B------:R-:W2:Y:S04]  /*0cf0*/  LDG.E R19, desc[UR4][R8.64+-0x4] ;  /* 0xfffffc0408137981 */ /* 0x000ea8000c1e1900 */
[----:B--2---:R1:W-:Y:S04]  /*0d00*/  STG.E desc[UR4][R14.64+-0x4], R19 ;  /* 0xfffffc130e007986 */ /* 0x0043e8000c101904 */
[----:B------:R-:W2:Y:S01]  /*0d10*/  LDG.E R21, desc[UR4][R8.64] ;  /* 0x0000000408157981 */ /* 0x000ea2000c1e1900 */
[----:B------:R-:W-:-:S03]  /*0d20*/  IADD3 R13, PT, PT, R11, 0x4, RZ ;  /* 0x000000040b0d7810 */ /* 0x000fc60007ffe0ff */
[----:B--2---:R2:W-:Y:S04]  /*0d30*/  STG.E desc[UR4][R14.64], R21 ;  /* 0x000000150e007986 */ /* 0x0045e8000c101904 */
[----:B------:R-:W3:Y:S01]  /*0d40*/  LDG.E R23, desc[UR4][R8.64+0x4] ;  /* 0x0000040408177981 */ /* 0x000ee2000c1e1900 */
[----:B------:R-:W-:-:S04]  /*0d50*/  IMAD.WIDE R12, R13, 0x4, R6 ;  /* 0x000000040d0c7825 */ /* 0x000fc800078e0206 */
[----:B------:R-:W-:Y:S01]  /*0d60*/  VIADD R27, R5, 0x4 ;  /* 0x00000004051b7836 */ /* 0x000fe20000000000 */
[----:B---3--:R3:W-:Y:S04]  /*0d70*/  STG.E desc[UR4][R14.64+0x4], R23 ;  /* 0x000004170e007986 */ /* 0x0087e8000c101904 */
[----:B------:R-:W4:Y:S01]  /*0d80*/  LDG.E R25, desc[UR4][R12.64+-0x8] ;  /* 0xfffff8040c197981 */ /* 0x000f22000c1e1900 */
[----:B0-----:R-:W-:-:S05]  /*0d90*/  IMAD.WIDE R16, R27, 0x4, R2 ;  /* 0x000000041b107825 */ /* 0x001fca00078e0202 */
[----:B----4-:R-:W-:Y:S04]  /*0da0*/  STG.E desc[UR4][R16.64+-0x8], R25 ;  /* 0xfffff81910007986 */ /* 0x010fe8000c101904 */
[----:B-1----:R-:W4:Y:S04]  /*0db0*/  LDG.E R19, desc[UR4][R12.64+-0x4] ;  /* 0xfffffc040c137981 */ /* 0x002f28000c1e1900 */
[----:B----4-:R0:W-:Y:S04]  /*0dc0*/  STG.E desc[UR4][R16.64+-0x4], R19 ;  /* 0xfffffc1310007986 */ /* 0x0101e8000c101904 */
[----:B--2---:R-:W2:Y:S01]  /*0dd0*/  LDG.E R21, desc[UR4][R12.64] ;  /* 0x000000040c157981 */ /* 0x004ea2000c1e1900 */
[----:B------:R-:W-:-:S03]  /*0de0*/  IADD3 R9, PT, PT, R11, 0x8, RZ ;  /* 0x000000080b097810 */ /* 0x000fc60007ffe0ff */
[----:B--2---:R1:W-:Y:S04]  /*0df0*/  STG.E desc[UR4][R16.64], R21 ;  /* 0x0000001510007986 */ /* 0x0043e8000c101904 */
[----:B------:R-:W2:Y:S01]  /*0e00*/  LDG.E R27, desc[UR4][R12.64+0x4] ;  /* 0x000004040c1b7981 */ /* 0x000ea2000c1e1900 */
[----:B------:R-:W-:-:S04]  /*0e10*/  IMAD.WIDE R8, R9, 0x4, R6 ;  /* 0x0000000409087825 */ /* 0x000fc800078e0206 */
[----:B---3--:R-:W-:Y:S01]  /*0e20*/  VIADD R15, R5, 0x8 ;  /* 0x00000008050f7836 */ /* 0x008fe20000000000 */
[----:B--2---:R2:W-:Y:S04]  /*0e30*/  STG.E desc[UR4][R16.64+0x4], R27 ;  /* 0x0000041b10007986 */ /* 0x0045e8000c101904 */
[----:B------:R-:W3:Y:S01]  /*0e40*/  LDG.E R23, desc[UR4][R8.64+-0x8] ;  /* 0xfffff80408177981 */ /* 0x000ee2000c1e1900 */
[----:B------:R-:W-:-:S05]  /*0e50*/  IMAD.WIDE R14, R15, 0x4, R2 ;  /* 0x000000040f0e7825 */ /* 0x000fca00078e0202 */
[----:B---3--:R-:W-:Y:S04]  /*0e60*/  STG.E desc[UR4][R14.64+-0x8], R23 ;  /* 0xfffff8170e007986 */ /* 0x008fe8000c101904 */
[----:B0-----:R-:W3:Y:S04]  /*0e70*/  LDG.E R19, desc[UR4][R8.64+-0x4] ;  /* 0xfffffc0408137981 */ /* 0x001ee8000c1e1900 */
[----:B---3--:R0:W-:Y:S04]  /*0e80*/  STG.E desc[UR4][R14.64+-0x4], R19 ;  /* 0xfffffc130e007986 */ /* 0x0081e8000c101904 */
[----:B-1----:R-:W3:Y:S01]  /*0e90*/  LDG.E R21, desc[UR4][R8.64] ;  /* 0x0000000408157981 */ /* 0x002ee2000c1e1900 */
        /* <DEDUP_REMOVED lines=9> */
[----:B0-----:R-:W2:Y:S04]  /*0f30*/  LDG.E R19, desc[UR4][R12.64+-0x4] ;  /* 0xfffffc040c137981 */ /* 0x001ea8000c1e1900 */
[----:B--2---:R3:W-:Y:S04]  /*0f40*/  STG.E desc[UR4][R16.64+-0x4], R19 ;  /* 0xfffffc1310007986 */ /* 0x0047e8000c101904 */
[----:B-1----:R-:W2:Y:S01]  /*0f50*/  LDG.E R21, desc[UR4][R12.64] ;  /* 0x000000040c157981 */ /* 0x002ea2000c1e1900 */
        /* <DEDUP_REMOVED lines=8> */
.L_x_13:
[----:B------:R-:W-:-:S05]  /*0fe0*/  IMAD.MOV R4, RZ, RZ, -R0 ;  /* 0x000000ffff047224 */ /* 0x000fca00078e0a00 */
[----:B------:R-:W-:-:S13]  /*0ff0*/  ISETP.GT.AND P1, PT, R4, 0x4, PT ;  /* 0x000000040400780c */ /* 0x000fda0003f24270 */
[----:B------:R-:W-:Y:S05]  /*1000*/  @!P1 BRA `(.L_x_15) ;  /* 0x0000000000689947 */ /* 0x000fea0003800000 */
        /* <DEDUP_REMOVED lines=15> */
[----:B----4-:R3:W-:Y:S04]  /*1100*/  STG.E desc[UR4][R16.64+-0x8], R25 ;  /* 0xfffff81910007986 */ /* 0x0107e8000c101904 */
[----:B-1----:R-:W4:Y:S04]  /*1110*/  LDG.E R19, desc[UR4][R12.64+-0x4] ;  /* 0xfffffc040c137981 */ /* 0x002f28000c1e1900 */
[----:B----4-:R3:W-:Y:S04]  /*1120*/  STG.E desc[UR4][R16.64+-0x4], R19 ;  /* 0xfffffc1310007986 */ /* 0x0107e8000c101904 */
[----:B--2---:R-:W2:Y:S04]  /*1130*/  LDG.E R21, desc[UR4][R12.64] ;  /* 0x000000040c157981 */ /* 0x004ea8000c1e1900 */
[----:B--2---:R3:W-:Y:S04]  /*1140*/  STG.E desc[UR4][R16.64], R21 ;  /* 0x0000001510007986 */ /* 0x0047e8000c101904 */
[----:B------:R-:W2:Y:S01]  /*1150*/  LDG.E R9, desc[UR4][R12.64+0x4] ;  /* 0x000004040c097981 */ /* 0x000ea2000c1e1900 */
[----:B------:R-:W-:Y:S01]  /*1160*/  PLOP3.LUT P0, PT, PT, PT, PT, 0x8, 0x80 ;  /* 0x000000000080781c */ /* 0x000fe20003f0e170 */
[----:B------:R-:W-:Y:S01]  /*1170*/  VIADD R11, R11, 0x8 ;  /* 0x000000080b0b7836 */ /* 0x000fe20000000000 */
[----:B------:R-:W-:-:S02]  /*1180*/  IADD3 R0, PT, PT, R0, 0x8, RZ ;  /* 0x0000000800007810 */ /* 0x000fc40007ffe0ff */
[----:B------:R-:W-:Y:S01]  /*1190*/  IADD3 R5, PT, PT, R5, 0x8, RZ ;  /* 0x0000000805057810 */ /* 0x000fe20007ffe0ff */
[----:B--2---:R3:W-:Y:S08]  /*11a0*/  STG.E desc[UR4][R16.64+0x4], R9 ;  /* 0x0000040910007986 */ /* 0x0047f0000c101904 */
.L_x_15:
[----:B------:R-:W-:-:S13]  /*11b0*/  ISETP.NE.OR P0, PT, R0, RZ, P0 ;  /* 0x000000ff0000720c */ /* 0x000fda0000705670 */
[----:B------:R-:W-:Y:S05]  /*11c0*/  @!P0 EXIT ;  /* 0x000000000000894d */ /* 0x000fea0003800000 */
.L_x_12:
[----:B---3--:R-:W-:-:S05]  /*11d0*/  IMAD.WIDE R8, R11, 0x4, R6 ;  /* 0x000000040b087825 */ /* 0x008fca00078e0206 */
[----:B01----:R-:W3:Y:S01]  /*11e0*/  LDG.E R15, desc[UR4][R8.64+-0x8] ;  /* 0xfffff804080f7981 */ /* 0x003ee2000c1e1900 */
[----:B----4-:R-:W-:-:S05]  /*11f0*/  IMAD.WIDE R12, R5, 0x4, R2 ;  /* 0x00000004050c7825 */ /* 0x010fca00078e0202 */
[----:B---3--:R0:W-:Y:S04]  /*1200*/  STG.E desc[UR4][R12.64+-0x8], R15 ;  /* 0xfffff80f0c007986 */ /* 0x0081e8000c101904 */
[----:B--2---:R-:W2:Y:S04]  /*1210*/  LDG.E R17, desc[UR4][R8.64+-0x4] ;  /* 0xfffffc0408117981 */ /* 0x004ea8000c1e1900 */
        /* <DEDUP_REMOVED lines=10> */
[----:B------:R-:W-:Y:S05]  /*12c0*/  EXIT ;  /* 0x000000000000794d */ /* 0x000fea0003800000 */
.L_x_16:
        /* <DEDUP_REMOVED lines=11> */
.L_x_22:


//--------------------- .text._Z21sortSmallArraysKernelPiii --------------------------
	.section	.text._Z21sortSmallArraysKernelPiii,"ax",@progbits
	.align	128
        .global         _Z21sortSmallArraysKernelPiii
        .type           _Z21sortSmallArraysKernelPiii,@function
        .size           _Z21sortSmallArraysKernelPiii,(.L_x_23 - _Z21sortSmallArraysKernelPiii)
        .other          _Z21sortSmallArraysKernelPiii,@"STO_CUDA_ENTRY STV_DEFAULT"
_Z21sortSmallArraysKernelPiii:
.text._Z21sortSmallArraysKernelPiii:
[----:B------:R-:W-:Y:S08]  /*0000*/  LDC R1, c[0x0][0x37c] ;  /* 0x0000df00ff017b82 */ /* 0x000ff00000000800 */
[----:B------:R-:W0:Y:S08]  /*0010*/  S2UR UR4, SR_CTAID.X ;  /* 0x00000000000479c3 */ /* 0x000e300000002500 */
[----:B------:R-:W0:Y:S02]  /*0020*/  LDC.64 R2, c[0x0][0x388] ;  /* 0x0000e200ff027b82 */ /* 0x000e240000000a00 */
[----:B0-----:R-:W-:-:S05]  /*0030*/  IMAD R7, R3, UR4, RZ ;  /* 0x0000000403077c24 */ /* 0x001fca000f8e02ff */
[----:B------:R-:W-:-:S13]  /*0040*/  ISETP.GE.AND P0, PT, R7, R2, PT ;  /* 0x000000020700720c */ /* 0x000fda0003f06270 */
[----:B------:R-:W-:Y:S05]  /*0050*/  @P0 EXIT ;  /* 0x000000000000094d */ /* 0x000fea0003800000 */
[----:B------:R-:W0:Y:S01]  /*0060*/  S2R R4, SR_TID.X ;  /* 0x0000000000047919 */ /* 0x000e220000002100 */
[C---:B------:R-:W-:Y:S01]  /*0070*/  VIADD R9, R7.reuse, 0x1 ;  /* 0x0000000107097836 */ /* 0x040fe20000000000 */
[----:B------:R-:W-:-:S04]  /*0080*/  VIADDMNMX R0, R7, R3, R2, PT ;  /* 0x0000000307007246 */ /* 0x000fc80003800102 */
[----:B------:R-:W-:-:S04]  /*0090*/  ISETP.GE.AND P0, PT, R9, R0, PT ;  /* 0x000000000900720c */ /* 0x000fc80003f06270 */
[----:B0-----:R-:W-:-:S13]  /*00a0*/  ISETP.NE.OR P0, PT, R4, RZ, P0 ;  /* 0x000000ff0400720c */ /* 0x001fda0000705670 */
[----:B------:R-:W-:Y:S05]  /*00b0*/  @P0 EXIT ;  /* 0x000000000000094d */ /* 0x000fea0003800000 */
[----:B------:R-:W-:Y:S01]  /*00c0*/  IMAD.MOV.U32 R6, RZ, RZ, R7 ;  /* 0x000000ffff067224 */ /* 0x000fe200078e0007 */
[----:B------:R-:W0:Y:S01]  /*00d0*/  LDCU.64 UR4, c[0x0][0x358] ;  /* 0x00006b00ff0477ac */ /* 0x000e220008000a00 */
[----:B------:R-:W-:-:S05]  /*00e0*/  NOP ;  /* 0x0000000000007918 */ /* 0x000fca0000000000 */
.L_x_19:
[----:B-1----:R-:W1:Y:S01]  /*00f0*/  LDC.64 R4, c[0x0][0x380] ;  /* 0x0000e000ff047b82 */ /* 0x002e620000000a00 */
[----:B------:R-:W-:Y:S01]  /*0100*/  ISETP.GE.AND P0, PT, R6, R7, PT ;  /* 0x000000070600720c */ /* 0x000fe20003f06270 */
[----:B------:R-:W-:Y:S01]  /*0110*/  IMAD.MOV.U32 R11, RZ, RZ, R6 ;  /* 0x000000ffff0b7224 */ /* 0x000fe200078e0006 */
[----:B------:R-:W-:Y:S01]  /*0120*/  MOV R6, R9 ;  /* 0x0000000900067202 */ /* 0x000fe20000000f00 */
[----:B-1----:R-:W-:-:S05]  /*0130*/  IMAD.WIDE R2, R9, 0x4, R4 ;  /* 0x0000000409027825 */ /* 0x002fca00078e0204 */
[----:B0-----:R0:W5:Y:S05]  /*0140*/  LDG.E R13, desc[UR4][R2.64] ;  /* 0x00000004020d7981 */ /* 0x00116a000c1e1900 */
[----:B------:R-:W-:Y:S05]  /*0150*/  @!P0 BRA `(.L_x_17) ;  /* 0x0000000000248947 */ /* 0x000fea0003800000 */
[----:B------:R-:W1:Y:S02]  /*0160*/  LDC.64 R4, c[0x0][0x380] ;  /* 0x0000e000ff047b82 */ /* 0x000e640000000a00 */
.L_x_18:
[----:B01----:R-:W-:-:S05]  /*0170*/  IMAD.WIDE R2, R11, 0x4, R4 ;  /* 0x000000040b027825 */ /* 0x003fca00078e0204 */
[----:B------:R-:W2:Y:S02]  /*0180*/  LDG.E R8, desc[UR4][R2.64] ;  /* 0x0000000402087981 */ /* 0x000ea4000c1e1900 */
[----:B--2--5:R-:W-:-:S13]  /*0190*/  ISETP.GT.AND P0, PT, R8, R13, PT ;  /* 0x0000000d0800720c */ /* 0x024fda0003f04270 */
[----:B------:R-:W-:Y:S05]  /*01a0*/  @!P0 BRA `(.L_x_17) ;  /* 0x0000000000108947 */ /* 0x000fea0003800000 */
[C---:B------:R-:W-:Y:S01]  /*01b0*/  ISETP.GT.AND P0, PT, R11.reuse, R7, PT ;  /* 0x000000070b00720c */ /* 0x040fe20003f04270 */
[----:B------:R2:W-:Y:S01]  /*01c0*/  STG.E desc[UR4][R2.64+0x4], R8 ;  /* 0x0000040802007986 */ /* 0x0005e2000c101904 */
[----:B------:R-:W-:-:S11]  /*01d0*/  VIADD R11, R11, 0xffffffff ;  /* 0xffffffff0b0b7836 */ /* 0x000fd60000000000 */
[----:B--2---:R-:W-:Y:S05]  /*01e0*/  @P0 BRA `(.L_x_18) ;  /* 0xfffffffc00e00947 */ /* 0x004fea000383ffff */
.L_x_17:
[----:B------:R-:W-:Y:S01]  /*01f0*/  IADD3 R9, PT, PT, R6, 0x1, RZ ;  /* 0x0000000106097810 */ /* 0x000fe20007ffe0ff */
[----:B0-----:R-:W-:-:S03]  /*0200*/  IMAD.WIDE R2, R11, 0x4, R4 ;  /* 0x000000040b027825 */ /* 0x001fc600078e0204 */
[----:B------:R-:W-:Y:S02]  /*0210*/  ISETP.NE.AND P0, PT, R9, R0, PT ;  /* 0x000000000900720c */ /* 0x000fe40003f05270 */
[----:B-----5:R1:W-:Y:S11]  /*0220*/  STG.E desc[UR4][R2.64+0x4], R13 ;  /* 0x0000040d02007986 */ /* 0x0203f6000c101904 */
[----:B------:R-:W-:Y:S05]  /*0230*/  @P0 BRA `(.L_x_19) ;  /* 0xfffffffc00ac0947 */ /* 0x000fea000383ffff */
[----:B------:R-:W-:Y:S05]  /*0240*/  EXIT ;  /* 0x000000000000794d */ /* 0x000fea0003800000 */
.L_x_20:
        /* <DEDUP_REMOVED lines=11> */
.L_x_23:


//--------------------- .nv.shared.reserved.0     --------------------------
	.section	.nv.shared.reserved.0,"aw",@nobits
	.weak		__nv_reservedSMEM_offset_0_alias
	.size		__nv_reservedSMEM_offset_0_alias, 0, 64
	.other		__nv_reservedSMEM_offset_0_alias,@"STO_CUDA_RESERVED_SHARED STV_DEFAULT"
__nv_reservedSMEM_offset_0_alias:
	.zero		0
	.zero		64


//--------------------- .nv.constant0._Z10copyKernelPiS_i --------------------------
	.section	.nv.constant0._Z10copyKernelPiS_i,"a",@progbits
	.sectionflags	@""
	.align	4
.nv.constant0._Z10copyKernelPiS_i:
	.zero		916


//--------------------- .nv.constant0._Z11mergeKernelPiS_ii --------------------------
	.section	.nv.constant0._Z11mergeKernelPiS_ii,"a",@progbits
	.sectionflags	@""
	.align	4
.nv.constant0._Z11mergeKernelPiS_ii:
	.zero		920


//--------------------- .nv.constant0._Z21sortSmallArraysKernelPiii --------------------------
	.section	.nv.constant0._Z21sortSmallArraysKernelPiii,"a",@progbits
	.sectionflags	@""
	.align	4
.nv.constant0._Z21sortSmallArraysKernelPiii:
	.zero		912


//--------------------- SYMBOLS --------------------------

	.type		.nv.reservedSmem.offset0,@object
	.size		.nv.reservedSmem.offset0,0x4
